//
// Generated by NVIDIA NVVM Compiler
//
// Compiler Build ID: CL-36424714
// Cuda compilation tools, release 13.0, V13.0.88
// Based on NVVM 20.0.0
//

.version 9.0
.target sm_100
.address_size 64

	// .globl	_Z6MatAddPA16_fS0_S0_
.extern .func  (.param .b32 func_retval0) vprintf
(
	.param .b64 vprintf_param_0,
	.param .b64 vprintf_param_1
)
;
.global .align 1 .b8 $str[34] = {91, 37, 48, 50, 105, 93, 91, 37, 48, 50, 105, 93, 58, 32, 37, 46, 50, 102, 32, 61, 32, 37, 46, 50, 102, 32, 43, 32, 37, 46, 50, 102, 10};

.visible .entry _Z6MatAddPA16_fS0_S0_(
	.param .u64 .ptr .align 1 _Z6MatAddPA16_fS0_S0__param_0,
	.param .u64 .ptr .align 1 _Z6MatAddPA16_fS0_S0__param_1,
	.param .u64 .ptr .align 1 _Z6MatAddPA16_fS0_S0__param_2
)
{
	.local .align 16 .b8 	__local_depot0[32];
	.reg .b64 	%SP;
	.reg .b64 	%SPL;
	.reg .pred 	%p<2>;
	.reg .b32 	%r<13>;
	.reg .b32 	%f<9>;
	.reg .b64 	%rd<29>;
	.reg .b64 	%fd<4>;

	mov.u64 	%SPL, __local_depot0;
	cvta.local.u64 	%SP, %SPL;
	ld.param.u64 	%rd4, [_Z6MatAddPA16_fS0_S0__param_0];
	ld.param.u64 	%rd5, [_Z6MatAddPA16_fS0_S0__param_1];
	ld.param.u64 	%rd6, [_Z6MatAddPA16_fS0_S0__param_2];
	cvta.to.global.u64 	%rd1, %rd6;
	cvta.to.global.u64 	%rd2, %rd5;
	cvta.to.global.u64 	%rd3, %rd4;
	mov.u32 	%r3, %ctaid.x;
	mov.u32 	%r4, %ntid.x;
	mov.u32 	%r5, %tid.x;
	mad.lo.s32 	%r1, %r3, %r4, %r5;
	mov.u32 	%r6, %ctaid.y;
	mov.u32 	%r7, %ntid.y;
	mov.u32 	%r8, %tid.y;
	mad.lo.s32 	%r9, %r6, %r7, %r8;
	max.u32 	%r10, %r1, %r9;
	setp.lt.u32 	%p1, %r10, 16;
	@%p1 bra 	$L__BB0_2;
	mul.wide.s32 	%rd7, %r1, 64;
	add.s64 	%rd8, %rd1, %rd7;
	mul.wide.u32 	%rd9, %r9, 4;
	add.s64 	%rd10, %rd8, %rd9;
	ld.global.f32 	%f8, [%rd10];
	bra.uni 	$L__BB0_3;
$L__BB0_2:
	mul.wide.u32 	%rd11, %r1, 64;
	add.s64 	%rd12, %rd3, %rd11;
	mul.wide.u32 	%rd13, %r9, 4;
	add.s64 	%rd14, %rd12, %rd13;
	ld.global.f32 	%f4, [%rd14];
	add.s64 	%rd15, %rd2, %rd11;
	add.s64 	%rd16, %rd15, %rd13;
	ld.global.f32 	%f5, [%rd16];
	add.f32 	%f8, %f4, %f5;
	add.s64 	%rd17, %rd1, %rd11;
	add.s64 	%rd18, %rd17, %rd13;
	st.global.f32 	[%rd18], %f8;
$L__BB0_3:
	add.u64 	%rd19, %SP, 0;
	add.u64 	%rd20, %SPL, 0;
	cvt.f64.f32 	%fd1, %f8;
	mul.wide.s32 	%rd21, %r1, 64;
	add.s64 	%rd22, %rd3, %rd21;
	mul.wide.u32 	%rd23, %r9, 4;
	add.s64 	%rd24, %rd22, %rd23;
	ld.global.f32 	%f6, [%rd24];
	cvt.f64.f32 	%fd2, %f6;
	add.s64 	%rd25, %rd2, %rd21;
	add.s64 	%rd26, %rd25, %rd23;
	ld.global.f32 	%f7, [%rd26];
	cvt.f64.f32 	%fd3, %f7;
	st.local.v2.u32 	[%rd20], {%r1, %r9};
	st.local.f64 	[%rd20+8], %fd1;
	st.local.v2.f64 	[%rd20+16], {%fd2, %fd3};
	mov.u64 	%rd27, $str;
	cvta.global.u64 	%rd28, %rd27;
	{ // callseq 0, 0
	.param .b64 param0;
	st.param.b64 	[param0], %rd28;
	.param .b64 param1;
	st.param.b64 	[param1], %rd19;
	.param .b32 retval0;
	call.uni (retval0), 
	vprintf, 
	(
	param0, 
	param1
	);
	ld.param.b32 	%r11, [retval0];
	} // callseq 0
	ret;

}


// ===== COMPILED SASS (sm_100) =====

	.target	sm_100

	.elftype	@"ET_EXEC"


//--------------------- .note.nv.tkinfo           --------------------------
	.section	.note.nv.tkinfo,"",@"SHT_NOTE"
	.sectionflags	@"SHF_NOTE_NV_TKINFO"
	.tkinfo
        /*0018*/ 	.word	0x00000002
        /*0030*/ 	.string	""
        /*0030*/ 	.string	"ptxas"
        /*0030*/ 	.string	"Cuda compilation tools, release 13.0, V13.0.88"
        /*0030*/ 	.string	"Build cuda_13.0.r13.0/compiler.36424714_0"
        /*0030*/ 	.string	"-arch sm_100 -m 64 "



//--------------------- .note.nv.cuinfo           --------------------------
	.section	.note.nv.cuinfo,"",@"SHT_NOTE"
	.sectionflags	@"SHF_NOTE_NV_CUINFO"
        /*0018*/ 	.short	0x0002
        /*001a*/ 	.short	0x0064
        /*001c*/ 	.short	0x0082
	.zero		2


//--------------------- .nv.info                  --------------------------
	.section	.nv.info,"",@"SHT_CUDA_INFO"
	.align	4


	//----- nvinfo : EIATTR_REGCOUNT
	.align		4
        /*0000*/ 	.byte	0x04, 0x2f
        /*0002*/ 	.short	(.L_2 - .L_1)
	.align		4
.L_1:
        /*0004*/ 	.word	index@(_Z6MatAddPA16_fS0_S0_)
        /*0008*/ 	.word	0x00000018


	//----- nvinfo : EIATTR_FRAME_SIZE
	.align		4
.L_2:
        /*000c*/ 	.byte	0x04, 0x11
        /*000e*/ 	.short	(.L_4 - .L_3)
	.align		4
.L_3:
        /*0010*/ 	.word	index@(_Z6MatAddPA16_fS0_S0_)
        /*0014*/ 	.word	0x00000020


	//----- nvinfo : EIATTR_MIN_STACK_SIZE
	.align		4
.L_4:
        /*0018*/ 	.byte	0x04, 0x12
        /*001a*/ 	.short	(.L_6 - .L_5)
	.align		4
.L_5:
        /*001c*/ 	.word	index@(_Z6MatAddPA16_fS0_S0_)
        /*0020*/ 	.word	0x00000020
.L_6:


//--------------------- .nv.compat                --------------------------
	.section	.nv.compat,"",@"SHT_CUDA_COMPAT_INFO"
	.align	4
        /*0000*/ 	.byte	0x02, 0x09, 0x00, 0x00, 0x02, 0x02, 0x01, 0x00, 0x02, 0x05, 0x05, 0x00, 0x03, 0x07, 0x01, 0x01
        /*0010*/ 	.byte	0x02, 0x03, 0x00, 0x00, 0x02, 0x06, 0x01, 0x00, 0x04, 0x0b, 0x08, 0x00, 0x09, 0x00, 0x00, 0x00
        /*0020*/ 	.byte	0x00, 0x00, 0x00, 0x00


//--------------------- .nv.info._Z6MatAddPA16_fS0_S0_ --------------------------
	.section	.nv.info._Z6MatAddPA16_fS0_S0_,"",@"SHT_CUDA_INFO"
	.sectionflags	@""
	.align	4


	//----- nvinfo : EIATTR_CUDA_API_VERSION
	.align		4
        /*0000*/ 	.byte	0x04, 0x37
        /*0002*/ 	.short	(.L_8 - .L_7)
.L_7:
        /*0004*/ 	.word	0x00000082


	//----- nvinfo : EIATTR_KPARAM_INFO
	.align		4
.L_8:
        /*0008*/ 	.byte	0x04, 0x17
        /*000a*/ 	.short	(.L_10 - .L_9)
.L_9:
        /*000c*/ 	.word	0x00000000
        /*0010*/ 	.short	0x0002
        /*0012*/ 	.short	0x0010
        /*0014*/ 	.byte	0x00, 0xf5, 0x21, 0x00


	//----- nvinfo : EIATTR_KPARAM_INFO
	.align		4
.L_10:
        /*0018*/ 	.byte	0x04, 0x17
        /*001a*/ 	.short	(.L_12 - .L_11)
.L_11:
        /*001c*/ 	.word	0x00000000
        /*0020*/ 	.short	0x0001
        /*0022*/ 	.short	0x0008
        /*0024*/ 	.byte	0x00, 0xf5, 0x21, 0x00


	//----- nvinfo : EIATTR_KPARAM_INFO
	.align		4
.L_12:
        /*0028*/ 	.byte	0x04, 0x17
        /*002a*/ 	.short	(.L_14 - .L_13)
.L_13:
        /*002c*/ 	.word	0x00000000
        /*0030*/ 	.short	0x0000
        /*0032*/ 	.short	0x0000
        /*0034*/ 	.byte	0x00, 0xf5, 0x21, 0x00


	//----- nvinfo : EIATTR_SPARSE_MMA_MASK
	.align		4
.L_14:
        /*0038*/ 	.byte	0x03, 0x50
        /*003a*/ 	.short	0x0000


	//----- nvinfo : EIATTR_MAXREG_COUNT
	.align		4
        /*003c*/ 	.byte	0x03, 0x1b
        /*003e*/ 	.short	0x00ff


	//----- nvinfo : EIATTR_EXTERNS
	.align		4
        /*0040*/ 	.byte	0x04, 0x0f
        /*0042*/ 	.short	(.L_16 - .L_15)


	//   ....[0]....
	.align		4
.L_15:
        /*0044*/ 	.word	index@(vprintf)


	//----- nvinfo : EIATTR_MERCURY_ISA_VERSION
	.align		4
.L_16:
        /*0048*/ 	.byte	0x03, 0x5f
        /*004a*/ 	.short	0x0101


	//----- nvinfo : EIATTR_VRC_CTA_INIT_COUNT
	.align		4
        /*004c*/ 	.byte	0x02, 0x4a
	.zero		1
	.zero		1


	//----- nvinfo : EIATTR_SYSCALL_OFFSETS
	.align		4
        /*0050*/ 	.byte	0x04, 0x46
        /*0052*/ 	.short	(.L_18 - .L_17)


	//   ....[0]....
.L_17:
        /*0054*/ 	.word	0x00000330


	//----- nvinfo : EIATTR_EXIT_INSTR_OFFSETS
	.align		4
.L_18:
        /*0058*/ 	.byte	0x04, 0x1c
        /*005a*/ 	.short	(.L_20 - .L_19)


	//   ....[0]....
.L_19:
        /*005c*/ 	.word	0x00000340


	//----- nvinfo : EIATTR_CBANK_PARAM_SIZE
	.align		4
.L_20:
        /*0060*/ 	.byte	0x03, 0x19
        /*0062*/ 	.short	0x0018


	//----- nvinfo : EIATTR_PARAM_CBANK
	.align		4
        /*0064*/ 	.byte	0x04, 0x0a
        /*0066*/ 	.short	(.L_22 - .L_21)
	.align		4
.L_21:
        /*0068*/ 	.word	index@(.nv.constant0._Z6MatAddPA16_fS0_S0_)
        /*006c*/ 	.short	0x0380
        /*006e*/ 	.short	0x0018


	//----- nvinfo : EIATTR_SW_WAR
	.align		4
.L_22:
        /*0070*/ 	.byte	0x04, 0x36
        /*0072*/ 	.short	(.L_24 - .L_23)
.L_23:
        /*0074*/ 	.word	0x00000008
.L_24:


//--------------------- .nv.callgraph             --------------------------
	.section	.nv.callgraph,"",@"SHT_CUDA_CALLGRAPH"
	.align	4
	.sectionentsize	8
	.align		4
        /*0000*/ 	.word	0x00000000
	.align		4
        /*0004*/ 	.word	0xffffffff
	.align		4
        /*0008*/ 	.word	index@(_Z6MatAddPA16_fS0_S0_)
	.align		4
        /*000c*/ 	.word	index@(vprintf)
	.align		4
        /*0010*/ 	.word	0x00000000
	.align		4
        /*0014*/ 	.word	0xfffffffe
	.align		4
        /*0018*/ 	.word	0x00000000
	.align		4
        /*001c*/ 	.word	0xfffffffd
	.align		4
        /*0020*/ 	.word	0x00000000
	.align		4
        /*0024*/ 	.word	0xfffffffc


//--------------------- .nv.constant4             --------------------------
	.section	.nv.constant4,"a",@progbits
	.align	8
	.align		8
.nv.constant4:
        /*0000*/ 	.dword	vprintf
	.align		8
        /*0008*/ 	.dword	$str


//--------------------- .text._Z6MatAddPA16_fS0_S0_ --------------------------
	.section	.text._Z6MatAddPA16_fS0_S0_,"ax",@progbits
	.align	128
        .global         _Z6MatAddPA16_fS0_S0_
        .type           _Z6MatAddPA16_fS0_S0_,@function
        .size           _Z6MatAddPA16_fS0_S0_,(.L_x_2 - _Z6MatAddPA16_fS0_S0_)
        .other          _Z6MatAddPA16_fS0_S0_,@"STO_CUDA_ENTRY STV_DEFAULT"
_Z6MatAddPA16_fS0_S0_:
.text._Z6MatAddPA16_fS0_S0_:
[----:B------:R-:W0:Y:S01]  /*0000*/  LDC R1, c[0x0][0x37c] ;  /* 0x0000df00ff017b82 */ /* 0x000e220000000800 */
[----:B------:R-:W1:Y:S01]  /*0010*/  S2R R3, SR_TID.X ;  /* 0x0000000000037919 */ /* 0x000e620000002100 */
[----:B------:R-:W2:Y:S06]  /*0020*/  LDCU UR6, c[0x0][0x2fc] ;  /* 0x00005f80ff0677ac */ /* 0x000eac0008000800 */
[----:B------:R-:W1:Y:S01]  /*0030*/  S2UR UR4, SR_CTAID.X ;  /* 0x00000000000479c3 */ /* 0x000e620000002500 */
[----:B0-----:R-:W-:Y:S01]  /*0040*/  IADD3 R1, PT, PT, R1, -0x20, RZ ;  /* 0xffffffe001017810 */ /* 0x001fe20007ffe0ff */
[----:B------:R-:W0:Y:S01]  /*0050*/  S2R R5, SR_TID.Y ;  /* 0x0000000000057919 */ /* 0x000e220000002200 */
[----:B------:R-:W3:Y:S05]  /*0060*/  LDCU.64 UR8, c[0x4][0x8] ;  /* 0x01000100ff0877ac */ /* 0x000eea0008000a00 */
[----:B------:R-:W1:Y:S08]  /*0070*/  LDC R2, c[0x0][0x360] ;  /* 0x0000d800ff027b82 */ /* 0x000e700000000800 */
[----:B------:R-:W0:Y:S08]  /*0080*/  S2UR UR5, SR_CTAID.Y ;  /* 0x00000000000579c3 */ /* 0x000e300000002600 */
[----:B------:R-:W0:Y:S01]  /*0090*/  LDC R0, c[0x0][0x364] ;  /* 0x0000d900ff007b82 */ /* 0x000e220000000800 */
[----:B-1----:R-:W-:-:S07]  /*00a0*/  IMAD R2, R2, UR4, R3 ;  /* 0x0000000402027c24 */ /* 0x002fce000f8e0203 */
[----:B------:R-:W1:Y:S08]  /*00b0*/  LDC.64 R8, c[0x0][0x380] ;  /* 0x0000e000ff087b82 */ /* 0x000e700000000a00 */
[----:B------:R-:W4:Y:S01]  /*00c0*/  LDC.64 R6, c[0x0][0x390] ;  /* 0x0000e400ff067b82 */ /* 0x000f220000000a00 */
[----:B0-----:R-:W-:Y:S01]  /*00d0*/  IMAD R3, R0, UR5, R5 ;  /* 0x0000000500037c24 */ /* 0x001fe2000f8e0205 */
[----:B------:R-:W0:Y:S06]  /*00e0*/  LDCU.64 UR4, c[0x0][0x358] ;  /* 0x00006b00ff0477ac */ /* 0x000e2c0008000a00 */
[----:B------:R-:W5:Y:S01]  /*00f0*/  LDC.64 R4, c[0x0][0x388] ;  /* 0x0000e200ff047b82 */ /* 0x000f620000000a00 */
[----:B------:R-:W-:-:S04]  /*0100*/  VIMNMX.U32 R0, PT, PT, R2, R3, !PT ;  /* 0x0000000302007248 */ /* 0x000fc80007fe0000 */
[----:B------:R-:W-:-:S13]  /*0110*/  ISETP.GE.U32.AND P0, PT, R0, 0x10, PT ;  /* 0x000000100000780c */ /* 0x000fda0003f06070 */
[----:B-1----:R-:W-:-:S04]  /*0120*/  @!P0 IMAD.WIDE.U32 R12, R2, 0x40, R8 ;  /* 0x00000040020c8825 */ /* 0x002fc800078e0008 */
[----:B-----5:R-:W-:-:S04]  /*0130*/  @!P0 IMAD.WIDE.U32 R14, R2, 0x40, R4 ;  /* 0x00000040020e8825 */ /* 0x020fc800078e0004 */
[----:B----4-:R-:W-:-:S04]  /*0140*/  @P0 IMAD.WIDE R10, R2, 0x40, R6 ;  /* 0x00000040020a0825 */ /* 0x010fc800078e0206 */
[----:B------:R-:W-:-:S04]  /*0150*/  @!P0 IMAD.WIDE.U32 R12, R3, 0x4, R12 ;  /* 0x00000004030c8825 */ /* 0x000fc800078e000c */
[C---:B------:R-:W-:Y:S02]  /*0160*/  @!P0 IMAD.WIDE.U32 R16, R3.reuse, 0x4, R14 ;  /* 0x0000000403108825 */ /* 0x040fe400078e000e */
[----:B0-----:R-:W4:Y:S02]  /*0170*/  @!P0 LDG.E R12, desc[UR4][R12.64] ;  /* 0x000000040c0c8981 */ /* 0x001f24000c1e1900 */
[----:B------:R-:W-:Y:S02]  /*0180*/  @P0 IMAD.WIDE.U32 R10, R3, 0x4, R10 ;  /* 0x00000004030a0825 */ /* 0x000fe400078e000a */
[----:B------:R-:W4:Y:S04]  /*0190*/  @!P0 LDG.E R17, desc[UR4][R16.64] ;  /* 0x0000000410118981 */ /* 0x000f28000c1e1900 */
[----:B------:R-:W5:Y:S01]  /*01a0*/  @P0 LDG.E R0, desc[UR4][R10.64] ;  /* 0x000000040a000981 */ /* 0x000f62000c1e1900 */
[----:B------:R-:W-:-:S04]  /*01b0*/  @!P0 IMAD.WIDE.U32 R6, R2, 0x40, R6 ;  /* 0x0000004002068825 */ /* 0x000fc800078e0006 */
[----:B------:R-:W-:-:S04]  /*01c0*/  IMAD.WIDE R8, R2, 0x40, R8 ;  /* 0x0000004002087825 */ /* 0x000fc800078e0208 */
[----:B------:R-:W-:-:S04]  /*01d0*/  IMAD.WIDE R14, R2, 0x40, R4 ;  /* 0x00000040020e7825 */ /* 0x000fc800078e0204 */
[----:B------:R-:W-:-:S04]  /*01e0*/  @!P0 IMAD.WIDE.U32 R6, R3, 0x4, R6 ;  /* 0x0000000403068825 */ /* 0x000fc800078e0006 */
[----:B------:R-:W-:-:S04]  /*01f0*/  IMAD.WIDE.U32 R4, R3, 0x4, R8 ;  /* 0x0000000403047825 */ /* 0x000fc800078e0008 */
[----:B------:R-:W-:-:S04]  /*0200*/  IMAD.WIDE.U32 R18, R3, 0x4, R14 ;  /* 0x0000000403127825 */ /* 0x000fc800078e000e */
[----:B----4-:R-:W-:-:S05]  /*0210*/  @!P0 FADD R0, R12, R17 ;  /* 0x000000110c008221 */ /* 0x010fca0000000000 */
[----:B------:R0:W-:Y:S04]  /*0220*/  @!P0 STG.E desc[UR4][R6.64], R0 ;  /* 0x0000000006008986 */ /* 0x0001e8000c101904 */
[----:B------:R3:W4:Y:S04]  /*0230*/  LDG.E R5, desc[UR4][R4.64] ;  /* 0x0000000404057981 */ /* 0x000728000c1e1900 */
[----:B------:R-:W4:Y:S01]  /*0240*/  LDG.E R14, desc[UR4][R18.64] ;  /* 0x00000004120e7981 */ /* 0x000f22000c1e1900 */
[----:B-----5:R-:W1:Y:S01]  /*0250*/  F2F.F64.F32 R8, R0 ;  /* 0x0000000000087310 */ /* 0x020e620000201800 */
[----:B------:R-:W-:Y:S01]  /*0260*/  MOV R10, 0x0 ;  /* 0x00000000000a7802 */ /* 0x000fe20000000f00 */
[----:B------:R-:W0:Y:S01]  /*0270*/  LDCU UR4, c[0x0][0x2f8] ;  /* 0x00005f00ff0477ac */ /* 0x000e220008000800 */
[----:B------:R0:W-:Y:S04]  /*0280*/  STL.64 [R1], R2 ;  /* 0x0000000201007387 */ /* 0x0001e80000100a00 */
[----:B------:R-:W4:Y:S01]  /*0290*/  LDC.64 R10, c[0x4][R10] ;  /* 0x010000000a0a7b82 */ /* 0x000f220000000a00 */
[----:B-1----:R1:W-:Y:S01]  /*02a0*/  STL.64 [R1+0x8], R8 ;  /* 0x0000080801007387 */ /* 0x0023e20000100a00 */
[----:B---3--:R-:W-:-:S02]  /*02b0*/  MOV R4, UR8 ;  /* 0x0000000800047c02 */ /* 0x008fc40008000f00 */
[----:B0-----:R-:W-:-:S04]  /*02c0*/  IADD3 R6, P0, PT, R1, UR4, RZ ;  /* 0x0000000401067c10 */ /* 0x001fc8000ff1e0ff */
[----:B--2---:R-:W-:Y:S01]  /*02d0*/  IADD3.X R7, PT, PT, RZ, UR6, RZ, P0, !PT ;  /* 0x00000006ff077c10 */ /* 0x004fe200087fe4ff */
[----:B----4-:R-:W-:Y:S08]  /*02e0*/  F2F.F64.F32 R12, R5 ;  /* 0x00000005000c7310 */ /* 0x010ff00000201800 */
[----:B------:R-:W0:Y:S02]  /*02f0*/  F2F.F64.F32 R14, R14 ;  /* 0x0000000e000e7310 */ /* 0x000e240000201800 */
[----:B0-----:R1:W-:Y:S01]  /*0300*/  STL.128 [R1+0x10], R12 ;  /* 0x0000100c01007387 */ /* 0x0013e20000100c00 */
[----:B------:R-:W-:-:S07]  /*0310*/  MOV R5, UR9 ;  /* 0x0000000900057c02 */ /* 0x000fce0008000f00 */
[----:B------:R-:W-:-:S07]  /*0320*/  LEPC R20, `(.L_x_0) ;  /* 0x000000001014794e */ /* 0x000fce0000000000 */
[----:B-1----:R-:W-:Y:S05]  /*0330*/  CALL.ABS.NOINC R10 ;  /* 0x000000000a007343 */ /* 0x002fea0003c00000 */
.L_x_0:
[----:B------:R-:W-:Y:S05]  /*0340*/  EXIT ;  /* 0x000000000000794d */ /* 0x000fea0003800000 */
.L_x_1:
[----:B------:R-:W-:-:S00]  /*0350*/  BRA `(.L_x_1) ;  /* 0xfffffffc00fc7947 */ /* 0x000fc0000383ffff */
[----:B------:R-:W-:-:S00]  /*0360*/  NOP ;  /* 0x0000000000007918 */ /* 0x000fc00000000000 */
        /* <DEDUP_REMOVED lines=9> */
.L_x_2:


//--------------------- .nv.global.init           --------------------------
	.section	.nv.global.init,"aw",@progbits
.nv.global.init:
	.type		$str,@object
	.size		$str,(.L_0 - $str)
$str:
        /*0000*/ 	.byte	0x5b, 0x25, 0x30, 0x32, 0x69, 0x5d, 0x5b, 0x25, 0x30, 0x32, 0x69, 0x5d, 0x3a, 0x20, 0x25, 0x2e
        /*0010*/ 	.byte	0x32, 0x66, 0x20, 0x3d, 0x20, 0x25, 0x2e, 0x32, 0x66, 0x20, 0x2b, 0x20, 0x25, 0x2e, 0x32, 0x66
        /*0020*/ 	.byte	0x0a, 0x00
.L_0:


//--------------------- .nv.shared.reserved.0     --------------------------
	.section	.nv.shared.reserved.0,"aw",@nobits
	.weak		__nv_reservedSMEM_offset_0_alias
	.size		__nv_reservedSMEM_offset_0_alias, 0, 64
	.other		__nv_reservedSMEM_offset_0_alias,@"STO_CUDA_RESERVED_SHARED STV_DEFAULT"
__nv_reservedSMEM_offset_0_alias:
	.zero		0
	.zero		64


//--------------------- .nv.constant0._Z6MatAddPA16_fS0_S0_ --------------------------
	.section	.nv.constant0._Z6MatAddPA16_fS0_S0_,"a",@progbits
	.sectionflags	@""
	.align	4
.nv.constant0._Z6MatAddPA16_fS0_S0_:
	.zero		920


//--------------------- SYMBOLS --------------------------

	.type		.nv.reservedSmem.offset0,@object
	.size		.nv.reservedSmem.offset0,0x4
	.type		vprintf,@function
